//
// Generated by NVIDIA NVVM Compiler
//
// Compiler Build ID: CL-36424714
// Cuda compilation tools, release 13.0, V13.0.88
// Based on NVVM 20.0.0
//

.version 9.0
.target sm_100
.address_size 64

	// .globl	_Z23rgb_to_grayscale_kernelPKfPfii

.visible .entry _Z23rgb_to_grayscale_kernelPKfPfii(
	.param .u64 .ptr .align 1 _Z23rgb_to_grayscale_kernelPKfPfii_param_0,
	.param .u64 .ptr .align 1 _Z23rgb_to_grayscale_kernelPKfPfii_param_1,
	.param .u32 _Z23rgb_to_grayscale_kernelPKfPfii_param_2,
	.param .u32 _Z23rgb_to_grayscale_kernelPKfPfii_param_3
)
{
	.reg .pred 	%p<4>;
	.reg .b32 	%r<15>;
	.reg .b32 	%f<7>;
	.reg .b64 	%rd<9>;

	ld.param.u64 	%rd1, [_Z23rgb_to_grayscale_kernelPKfPfii_param_0];
	ld.param.u64 	%rd2, [_Z23rgb_to_grayscale_kernelPKfPfii_param_1];
	ld.param.u32 	%r3, [_Z23rgb_to_grayscale_kernelPKfPfii_param_2];
	ld.param.u32 	%r4, [_Z23rgb_to_grayscale_kernelPKfPfii_param_3];
	mov.u32 	%r6, %ctaid.x;
	mov.u32 	%r7, %ntid.x;
	mov.u32 	%r8, %tid.x;
	mad.lo.s32 	%r1, %r6, %r7, %r8;
	mov.u32 	%r9, %ctaid.y;
	mov.u32 	%r10, %ntid.y;
	mov.u32 	%r11, %tid.y;
	mad.lo.s32 	%r12, %r9, %r10, %r11;
	setp.ge.s32 	%p1, %r1, %r3;
	setp.ge.s32 	%p2, %r12, %r4;
	or.pred  	%p3, %p1, %p2;
	@%p3 bra 	$L__BB0_2;
	cvta.to.global.u64 	%rd3, %rd1;
	cvta.to.global.u64 	%rd4, %rd2;
	mad.lo.s32 	%r13, %r3, %r12, %r1;
	mul.lo.s32 	%r14, %r13, 3;
	mul.wide.s32 	%rd5, %r14, 4;
	add.s64 	%rd6, %rd3, %rd5;
	ld.global.nc.f32 	%f1, [%rd6];
	ld.global.nc.f32 	%f2, [%rd6+4];
	ld.global.nc.f32 	%f3, [%rd6+8];
	mul.f32 	%f4, %f2, 0f3F1645A2;
	fma.rn.f32 	%f5, %f1, 0f3E991687, %f4;
	fma.rn.f32 	%f6, %f3, 0f3DE978D5, %f5;
	mul.wide.s32 	%rd7, %r13, 4;
	add.s64 	%rd8, %rd4, %rd7;
	st.global.f32 	[%rd8], %f6;
$L__BB0_2:
	ret;

}


// ===== COMPILED SASS (sm_100) =====

	.target	sm_100

	.elftype	@"ET_EXEC"


//--------------------- .note.nv.tkinfo           --------------------------
	.section	.note.nv.tkinfo,"",@"SHT_NOTE"
	.sectionflags	@"SHF_NOTE_NV_TKINFO"
	.tkinfo
        /*0018*/ 	.word	0x00000002
        /*0030*/ 	.string	""
        /*0030*/ 	.string	"ptxas"
        /*0030*/ 	.string	"Cuda compilation tools, release 13.0, V13.0.88"
        /*0030*/ 	.string	"Build cuda_13.0.r13.0/compiler.36424714_0"
        /*0030*/ 	.string	"-arch sm_100 -m 64 "



//--------------------- .note.nv.cuinfo           --------------------------
	.section	.note.nv.cuinfo,"",@"SHT_NOTE"
	.sectionflags	@"SHF_NOTE_NV_CUINFO"
        /*0018*/ 	.short	0x0002
        /*001a*/ 	.short	0x0064
        /*001c*/ 	.short	0x0082
	.zero		2


//--------------------- .nv.info                  --------------------------
	.section	.nv.info,"",@"SHT_CUDA_INFO"
	.align	4


	//----- nvinfo : EIATTR_REGCOUNT
	.align		4
        /*0000*/ 	.byte	0x04, 0x2f
        /*0002*/ 	.short	(.L_1 - .L_0)
	.align		4
.L_0:
        /*0004*/ 	.word	index@(_Z23rgb_to_grayscale_kernelPKfPfii)
        /*0008*/ 	.word	0x0000000c


	//----- nvinfo : EIATTR_FRAME_SIZE
	.align		4
.L_1:
        /*000c*/ 	.byte	0x04, 0x11
        /*000e*/ 	.short	(.L_3 - .L_2)
	.align		4
.L_2:
        /*0010*/ 	.word	index@(_Z23rgb_to_grayscale_kernelPKfPfii)
        /*0014*/ 	.word	0x00000000


	//----- nvinfo : EIATTR_MIN_STACK_SIZE
	.align		4
.L_3:
        /*0018*/ 	.byte	0x04, 0x12
        /*001a*/ 	.short	(.L_5 - .L_4)
	.align		4
.L_4:
        /*001c*/ 	.word	index@(_Z23rgb_to_grayscale_kernelPKfPfii)
        /*0020*/ 	.word	0x00000000
.L_5:


//--------------------- .nv.compat                --------------------------
	.section	.nv.compat,"",@"SHT_CUDA_COMPAT_INFO"
	.align	4
        /*0000*/ 	.byte	0x02, 0x09, 0x00, 0x00, 0x02, 0x02, 0x01, 0x00, 0x02, 0x05, 0x05, 0x00, 0x03, 0x07, 0x01, 0x01
        /*0010*/ 	.byte	0x02, 0x03, 0x00, 0x00, 0x02, 0x06, 0x01, 0x00, 0x04, 0x0b, 0x08, 0x00, 0x09, 0x00, 0x00, 0x00
        /*0020*/ 	.byte	0x00, 0x00, 0x00, 0x00


//--------------------- .nv.info._Z23rgb_to_grayscale_kernelPKfPfii --------------------------
	.section	.nv.info._Z23rgb_to_grayscale_kernelPKfPfii,"",@"SHT_CUDA_INFO"
	.sectionflags	@""
	.align	4


	//----- nvinfo : EIATTR_CUDA_API_VERSION
	.align		4
        /*0000*/ 	.byte	0x04, 0x37
        /*0002*/ 	.short	(.L_7 - .L_6)
.L_6:
        /*0004*/ 	.word	0x00000082


	//----- nvinfo : EIATTR_KPARAM_INFO
	.align		4
.L_7:
        /*0008*/ 	.byte	0x04, 0x17
        /*000a*/ 	.short	(.L_9 - .L_8)
.L_8:
        /*000c*/ 	.word	0x00000000
        /*0010*/ 	.short	0x0003
        /*0012*/ 	.short	0x0014
        /*0014*/ 	.byte	0x00, 0xf0, 0x11, 0x00


	//----- nvinfo : EIATTR_KPARAM_INFO
	.align		4
.L_9:
        /*0018*/ 	.byte	0x04, 0x17
        /*001a*/ 	.short	(.L_11 - .L_10)
.L_10:
        /*001c*/ 	.word	0x00000000
        /*0020*/ 	.short	0x0002
        /*0022*/ 	.short	0x0010
        /*0024*/ 	.byte	0x00, 0xf0, 0x11, 0x00


	//----- nvinfo : EIATTR_KPARAM_INFO
	.align		4
.L_11:
        /*0028*/ 	.byte	0x04, 0x17
        /*002a*/ 	.short	(.L_13 - .L_12)
.L_12:
        /*002c*/ 	.word	0x00000000
        /*0030*/ 	.short	0x0001
        /*0032*/ 	.short	0x0008
        /*0034*/ 	.byte	0x00, 0xf5, 0x21, 0x00


	//----- nvinfo : EIATTR_KPARAM_INFO
	.align		4
.L_13:
        /*0038*/ 	.byte	0x04, 0x17
        /*003a*/ 	.short	(.L_15 - .L_14)
.L_14:
        /*003c*/ 	.word	0x00000000
        /*0040*/ 	.short	0x0000
        /*0042*/ 	.short	0x0000
        /*0044*/ 	.byte	0x00, 0xf5, 0x21, 0x00


	//----- nvinfo : EIATTR_SPARSE_MMA_MASK
	.align		4
.L_15:
        /*0048*/ 	.byte	0x03, 0x50
        /*004a*/ 	.short	0x0000


	//----- nvinfo : EIATTR_MAXREG_COUNT
	.align		4
        /*004c*/ 	.byte	0x03, 0x1b
        /*004e*/ 	.short	0x00ff


	//----- nvinfo : EIATTR_MERCURY_ISA_VERSION
	.align		4
        /*0050*/ 	.byte	0x03, 0x5f
        /*0052*/ 	.short	0x0101


	//----- nvinfo : EIATTR_VRC_CTA_INIT_COUNT
	.align		4
        /*0054*/ 	.byte	0x02, 0x4a
	.zero		1
	.zero		1


	//----- nvinfo : EIATTR_EXIT_INSTR_OFFSETS
	.align		4
        /*0058*/ 	.byte	0x04, 0x1c
        /*005a*/ 	.short	(.L_17 - .L_16)


	//   ....[0]....
.L_16:
        /*005c*/ 	.word	0x000000c0


	//   ....[1]....
        /*0060*/ 	.word	0x000001b0


	//----- nvinfo : EIATTR_CBANK_PARAM_SIZE
	.align		4
.L_17:
        /*0064*/ 	.byte	0x03, 0x19
        /*0066*/ 	.short	0x0018


	//----- nvinfo : EIATTR_PARAM_CBANK
	.align		4
        /*0068*/ 	.byte	0x04, 0x0a
        /*006a*/ 	.short	(.L_19 - .L_18)
	.align		4
.L_18:
        /*006c*/ 	.word	index@(.nv.constant0._Z23rgb_to_grayscale_kernelPKfPfii)
        /*0070*/ 	.short	0x0380
        /*0072*/ 	.short	0x0018


	//----- nvinfo : EIATTR_SW_WAR
	.align		4
.L_19:
        /*0074*/ 	.byte	0x04, 0x36
        /*0076*/ 	.short	(.L_21 - .L_20)
.L_20:
        /*0078*/ 	.word	0x00000008
.L_21:


//--------------------- .nv.callgraph             --------------------------
	.section	.nv.callgraph,"",@"SHT_CUDA_CALLGRAPH"
	.align	4
	.sectionentsize	8
	.align		4
        /*0000*/ 	.word	0x00000000
	.align		4
        /*0004*/ 	.word	0xffffffff
	.align		4
        /*0008*/ 	.word	0x00000000
	.align		4
        /*000c*/ 	.word	0xfffffffe
	.align		4
        /*0010*/ 	.word	0x00000000
	.align		4
        /*0014*/ 	.word	0xfffffffd
	.align		4
        /*0018*/ 	.word	0x00000000
	.align		4
        /*001c*/ 	.word	0xfffffffc


//--------------------- .text._Z23rgb_to_grayscale_kernelPKfPfii --------------------------
	.section	.text._Z23rgb_to_grayscale_kernelPKfPfii,"ax",@progbits
	.align	128
        .global         _Z23rgb_to_grayscale_kernelPKfPfii
        .type           _Z23rgb_to_grayscale_kernelPKfPfii,@function
        .size           _Z23rgb_to_grayscale_kernelPKfPfii,(.L_x_1 - _Z23rgb_to_grayscale_kernelPKfPfii)
        .other          _Z23rgb_to_grayscale_kernelPKfPfii,@"STO_CUDA_ENTRY STV_DEFAULT"
_Z23rgb_to_grayscale_kernelPKfPfii:
.text._Z23rgb_to_grayscale_kernelPKfPfii:
[----:B------:R-:W-:Y:S01]  /*0000*/  LDC R1, c[0x0][0x37c] ;  /* 0x0000df00ff017b82 */ /* 0x000fe20000000800 */
[----:B------:R-:W0:Y:S07]  /*0010*/  S2R R2, SR_TID.Y ;  /* 0x0000000000027919 */ /* 0x000e2e0000002200 */
[----:B------:R-:W1:Y:S01]  /*0020*/  LDC R0, c[0x0][0x360] ;  /* 0x0000d800ff007b82 */ /* 0x000e620000000800 */
[----:B------:R-:W2:Y:S01]  /*0030*/  LDCU.64 UR6, c[0x0][0x390] ;  /* 0x00007200ff0677ac */ /* 0x000ea20008000a00 */
[----:B------:R-:W1:Y:S06]  /*0040*/  S2R R3, SR_TID.X ;  /* 0x0000000000037919 */ /* 0x000e6c0000002100 */
[----:B------:R-:W0:Y:S08]  /*0050*/  S2UR UR5, SR_CTAID.Y ;  /* 0x00000000000579c3 */ /* 0x000e300000002600 */
[----:B------:R-:W0:Y:S08]  /*0060*/  LDC R5, c[0x0][0x364] ;  /* 0x0000d900ff057b82 */ /* 0x000e300000000800 */
[----:B------:R-:W1:Y:S01]  /*0070*/  S2UR UR4, SR_CTAID.X ;  /* 0x00000000000479c3 */ /* 0x000e620000002500 */
[----:B0-----:R-:W-:-:S05]  /*0080*/  IMAD R5, R5, UR5, R2 ;  /* 0x0000000505057c24 */ /* 0x001fca000f8e0202 */
[----:B--2---:R-:W-:Y:S01]  /*0090*/  ISETP.GE.AND P0, PT, R5, UR7, PT ;  /* 0x0000000705007c0c */ /* 0x004fe2000bf06270 */
[----:B-1----:R-:W-:-:S05]  /*00a0*/  IMAD R0, R0, UR4, R3 ;  /* 0x0000000400007c24 */ /* 0x002fca000f8e0203 */
[----:B------:R-:W-:-:S13]  /*00b0*/  ISETP.GE.OR P0, PT, R0, UR6, P0 ;  /* 0x0000000600007c0c */ /* 0x000fda0008706670 */
[----:B------:R-:W-:Y:S05]  /*00c0*/  @P0 EXIT ;  /* 0x000000000000094d */ /* 0x000fea0003800000 */
[----:B------:R-:W0:Y:S01]  /*00d0*/  LDC.64 R2, c[0x0][0x380] ;  /* 0x0000e000ff027b82 */ /* 0x000e220000000a00 */
[----:B------:R-:W1:Y:S01]  /*00e0*/  LDCU.64 UR4, c[0x0][0x358] ;  /* 0x00006b00ff0477ac */ /* 0x000e620008000a00 */
[----:B------:R-:W-:-:S05]  /*00f0*/  IMAD R7, R5, UR6, R0 ;  /* 0x0000000605077c24 */ /* 0x000fca000f8e0200 */
[----:B------:R-:W-:-:S05]  /*0100*/  LEA R5, R7, R7, 0x1 ;  /* 0x0000000707057211 */ /* 0x000fca00078e08ff */
[----:B0-----:R-:W-:Y:S02]  /*0110*/  IMAD.WIDE R2, R5, 0x4, R2 ;  /* 0x0000000405027825 */ /* 0x001fe400078e0202 */
[----:B------:R-:W0:Y:S03]  /*0120*/  LDC.64 R4, c[0x0][0x388] ;  /* 0x0000e200ff047b82 */ /* 0x000e260000000a00 */
[----:B-1----:R-:W2:Y:S04]  /*0130*/  LDG.E.CONSTANT R6, desc[UR4][R2.64+0x4] ;  /* 0x0000040402067981 */ /* 0x002ea8000c1e9900 */
[----:B------:R-:W3:Y:S04]  /*0140*/  LDG.E.CONSTANT R0, desc[UR4][R2.64] ;  /* 0x0000000402007981 */ /* 0x000ee8000c1e9900 */
[----:B------:R-:W4:Y:S01]  /*0150*/  LDG.E.CONSTANT R8, desc[UR4][R2.64+0x8] ;  /* 0x0000080402087981 */ /* 0x000f22000c1e9900 */
[----:B0-----:R-:W-:-:S04]  /*0160*/  IMAD.WIDE R4, R7, 0x4, R4 ;  /* 0x0000000407047825 */ /* 0x001fc800078e0204 */
[----:B--2---:R-:W-:-:S04]  /*0170*/  FMUL R9, R6, 0.58700001239776611328 ;  /* 0x3f1645a206097820 */ /* 0x004fc80000400000 */
[----:B---3--:R-:W-:-:S04]  /*0180*/  FFMA R9, R0, 0.29899999499320983887, R9 ;  /* 0x3e99168700097823 */ /* 0x008fc80000000009 */
[----:B----4-:R-:W-:-:S05]  /*0190*/  FFMA R9, R8, 0.11400000005960464478, R9 ;  /* 0x3de978d508097823 */ /* 0x010fca0000000009 */
[----:B------:R-:W-:Y:S01]  /*01a0*/  STG.E desc[UR4][R4.64], R9 ;  /* 0x0000000904007986 */ /* 0x000fe2000c101904 */
[----:B------:R-:W-:Y:S05]  /*01b0*/  EXIT ;  /* 0x000000000000794d */ /* 0x000fea0003800000 */
.L_x_0:
[----:B------:R-:W-:-:S00]  /*01c0*/  BRA `(.L_x_0) ;  /* 0xfffffffc00fc7947 */ /* 0x000fc0000383ffff */
[----:B------:R-:W-:-:S00]  /*01d0*/  NOP ;  /* 0x0000000000007918 */ /* 0x000fc00000000000 */
        /* <DEDUP_REMOVED lines=10> */
.L_x_1:


//--------------------- .nv.shared.reserved.0     --------------------------
	.section	.nv.shared.reserved.0,"aw",@nobits
	.weak		__nv_reservedSMEM_offset_0_alias
	.size		__nv_reservedSMEM_offset_0_alias, 0, 64
	.other		__nv_reservedSMEM_offset_0_alias,@"STO_CUDA_RESERVED_SHARED STV_DEFAULT"
__nv_reservedSMEM_offset_0_alias:
	.zero		0
	.zero		64


//--------------------- .nv.constant0._Z23rgb_to_grayscale_kernelPKfPfii --------------------------
	.section	.nv.constant0._Z23rgb_to_grayscale_kernelPKfPfii,"a",@progbits
	.sectionflags	@""
	.align	4
.nv.constant0._Z23rgb_to_grayscale_kernelPKfPfii:
	.zero		920


//--------------------- SYMBOLS --------------------------

	.type		.nv.reservedSmem.offset0,@object
	.size		.nv.reservedSmem.offset0,0x4
